//
// Generated by NVIDIA NVVM Compiler
//
// Compiler Build ID: CL-36424714
// Cuda compilation tools, release 13.0, V13.0.88
// Based on NVVM 20.0.0
//

.version 9.0
.target sm_100
.address_size 64

	// .globl	_Z11Scale2TwicePmii

.visible .entry _Z11Scale2TwicePmii(
	.param .u64 .ptr .align 1 _Z11Scale2TwicePmii_param_0,
	.param .u32 _Z11Scale2TwicePmii_param_1,
	.param .u32 _Z11Scale2TwicePmii_param_2
)
{
	.reg .pred 	%p<4>;
	.reg .b32 	%r<10>;
	.reg .b64 	%rd<20>;

	ld.param.u64 	%rd9, [_Z11Scale2TwicePmii_param_0];
	ld.param.u32 	%r2, [_Z11Scale2TwicePmii_param_1];
	ld.param.u32 	%r3, [_Z11Scale2TwicePmii_param_2];
	cvta.to.global.u64 	%rd1, %rd9;
	mov.u32 	%r4, %ctaid.x;
	mov.u32 	%r1, %ntid.x;
	mov.u32 	%r5, %tid.x;
	mad.lo.s32 	%r6, %r4, %r1, %r5;
	cvt.u64.u32 	%rd19, %r6;
	mul.lo.s32 	%r7, %r3, %r2;
	cvt.s64.s32 	%rd3, %r7;
	setp.ge.u64 	%p1, %rd19, %rd3;
	@%p1 bra 	$L__BB0_4;
	mov.u32 	%r8, %nctaid.x;
	mul.lo.s32 	%r9, %r1, %r8;
	cvt.u64.u32 	%rd4, %r9;
	mov.u64 	%rd18, %rd19;
$L__BB0_2:
	shl.b64 	%rd10, %rd18, 3;
	add.s64 	%rd11, %rd1, %rd10;
	ld.global.u64 	%rd12, [%rd11];
	shl.b64 	%rd13, %rd12, 1;
	st.global.u64 	[%rd11], %rd13;
	add.s64 	%rd18, %rd18, %rd4;
	setp.lt.u64 	%p2, %rd18, %rd3;
	@%p2 bra 	$L__BB0_2;
$L__BB0_3:
	shl.b64 	%rd14, %rd19, 3;
	add.s64 	%rd15, %rd1, %rd14;
	ld.global.u64 	%rd16, [%rd15];
	shl.b64 	%rd17, %rd16, 1;
	st.global.u64 	[%rd15], %rd17;
	add.s64 	%rd19, %rd19, %rd4;
	setp.lt.u64 	%p3, %rd19, %rd3;
	@%p3 bra 	$L__BB0_3;
$L__BB0_4:
	ret;

}
	// .globl	_Z21Scale2TwiceLimbByLimbPmii
.visible .entry _Z21Scale2TwiceLimbByLimbPmii(
	.param .u64 .ptr .align 1 _Z21Scale2TwiceLimbByLimbPmii_param_0,
	.param .u32 _Z21Scale2TwiceLimbByLimbPmii_param_1,
	.param .u32 _Z21Scale2TwiceLimbByLimbPmii_param_2
)
{
	.reg .pred 	%p<6>;
	.reg .b32 	%r<14>;
	.reg .b64 	%rd<22>;

	ld.param.u64 	%rd10, [_Z21Scale2TwiceLimbByLimbPmii_param_0];
	ld.param.u32 	%r3, [_Z21Scale2TwiceLimbByLimbPmii_param_1];
	ld.param.u32 	%r4, [_Z21Scale2TwiceLimbByLimbPmii_param_2];
	setp.lt.s32 	%p1, %r4, 1;
	@%p1 bra 	$L__BB1_8;
	mov.u32 	%r6, %ctaid.x;
	mov.u32 	%r7, %ntid.x;
	mov.u32 	%r8, %tid.x;
	mad.lo.s32 	%r9, %r6, %r7, %r8;
	cvt.u64.u32 	%rd1, %r9;
	cvt.s64.s32 	%rd2, %r3;
	mov.u32 	%r10, %nctaid.x;
	mul.lo.s32 	%r11, %r7, %r10;
	cvt.u64.u32 	%rd3, %r11;
	cvta.to.global.u64 	%rd4, %rd10;
	mov.b32 	%r13, 0;
$L__BB1_2:
	setp.ge.u64 	%p2, %rd1, %rd2;
	@%p2 bra 	$L__BB1_7;
	mul.lo.s32 	%r12, %r13, %r3;
	mul.wide.s32 	%rd11, %r12, 8;
	add.s64 	%rd5, %rd4, %rd11;
	mov.u64 	%rd20, %rd1;
$L__BB1_4:
	shl.b64 	%rd12, %rd20, 3;
	add.s64 	%rd13, %rd5, %rd12;
	ld.global.u64 	%rd14, [%rd13];
	shl.b64 	%rd15, %rd14, 1;
	st.global.u64 	[%rd13], %rd15;
	add.s64 	%rd20, %rd20, %rd3;
	setp.lt.u64 	%p3, %rd20, %rd2;
	@%p3 bra 	$L__BB1_4;
	mov.u64 	%rd21, %rd1;
$L__BB1_6:
	shl.b64 	%rd16, %rd21, 3;
	add.s64 	%rd17, %rd5, %rd16;
	ld.global.u64 	%rd18, [%rd17];
	shl.b64 	%rd19, %rd18, 1;
	st.global.u64 	[%rd17], %rd19;
	add.s64 	%rd21, %rd21, %rd3;
	setp.lt.u64 	%p4, %rd21, %rd2;
	@%p4 bra 	$L__BB1_6;
$L__BB1_7:
	add.s32 	%r13, %r13, 1;
	setp.ne.s32 	%p5, %r13, %r4;
	@%p5 bra 	$L__BB1_2;
$L__BB1_8:
	ret;

}


// ===== COMPILED SASS (sm_100) =====

	.target	sm_100

	.elftype	@"ET_EXEC"


//--------------------- .note.nv.tkinfo           --------------------------
	.section	.note.nv.tkinfo,"",@"SHT_NOTE"
	.sectionflags	@"SHF_NOTE_NV_TKINFO"
	.tkinfo
        /*0018*/ 	.word	0x00000002
        /*0030*/ 	.string	""
        /*0030*/ 	.string	"ptxas"
        /*0030*/ 	.string	"Cuda compilation tools, release 13.0, V13.0.88"
        /*0030*/ 	.string	"Build cuda_13.0.r13.0/compiler.36424714_0"
        /*0030*/ 	.string	"-arch sm_100 -m 64 "



//--------------------- .note.nv.cuinfo           --------------------------
	.section	.note.nv.cuinfo,"",@"SHT_NOTE"
	.sectionflags	@"SHF_NOTE_NV_CUINFO"
        /*0018*/ 	.short	0x0002
        /*001a*/ 	.short	0x0064
        /*001c*/ 	.short	0x0082
	.zero		2


//--------------------- .nv.info                  --------------------------
	.section	.nv.info,"",@"SHT_CUDA_INFO"
	.align	4


	//----- nvinfo : EIATTR_REGCOUNT
	.align		4
        /*0000*/ 	.byte	0x04, 0x2f
        /*0002*/ 	.short	(.L_1 - .L_0)
	.align		4
.L_0:
        /*0004*/ 	.word	index@(_Z11Scale2TwicePmii)
        /*0008*/ 	.word	0x0000000e


	//----- nvinfo : EIATTR_FRAME_SIZE
	.align		4
.L_1:
        /*000c*/ 	.byte	0x04, 0x11
        /*000e*/ 	.short	(.L_3 - .L_2)
	.align		4
.L_2:
        /*0010*/ 	.word	index@(_Z11Scale2TwicePmii)
        /*0014*/ 	.word	0x00000000


	//----- nvinfo : EIATTR_REGCOUNT
	.align		4
.L_3:
        /*0018*/ 	.byte	0x04, 0x2f
        /*001a*/ 	.short	(.L_5 - .L_4)
	.align		4
.L_4:
        /*001c*/ 	.word	index@(_Z21Scale2TwiceLimbByLimbPmii)
        /*0020*/ 	.word	0x0000000f


	//----- nvinfo : EIATTR_FRAME_SIZE
	.align		4
.L_5:
        /*0024*/ 	.byte	0x04, 0x11
        /*0026*/ 	.short	(.L_7 - .L_6)
	.align		4
.L_6:
        /*0028*/ 	.word	index@(_Z21Scale2TwiceLimbByLimbPmii)
        /*002c*/ 	.word	0x00000000


	//----- nvinfo : EIATTR_MIN_STACK_SIZE
	.align		4
.L_7:
        /*0030*/ 	.byte	0x04, 0x12
        /*0032*/ 	.short	(.L_9 - .L_8)
	.align		4
.L_8:
        /*0034*/ 	.word	index@(_Z21Scale2TwiceLimbByLimbPmii)
        /*0038*/ 	.word	0x00000000


	//----- nvinfo : EIATTR_MIN_STACK_SIZE
	.align		4
.L_9:
        /*003c*/ 	.byte	0x04, 0x12
        /*003e*/ 	.short	(.L_11 - .L_10)
	.align		4
.L_10:
        /*0040*/ 	.word	index@(_Z11Scale2TwicePmii)
        /*0044*/ 	.word	0x00000000
.L_11:


//--------------------- .nv.compat                --------------------------
	.section	.nv.compat,"",@"SHT_CUDA_COMPAT_INFO"
	.align	4
        /*0000*/ 	.byte	0x02, 0x09, 0x00, 0x00, 0x02, 0x02, 0x01, 0x00, 0x02, 0x05, 0x05, 0x00, 0x03, 0x07, 0x01, 0x01
        /*0010*/ 	.byte	0x02, 0x03, 0x00, 0x00, 0x02, 0x06, 0x01, 0x00, 0x04, 0x0b, 0x08, 0x00, 0x09, 0x00, 0x00, 0x00
        /*0020*/ 	.byte	0x00, 0x00, 0x00, 0x00


//--------------------- .nv.info._Z21Scale2TwiceLimbByLimbPmii --------------------------
	.section	.nv.info._Z21Scale2TwiceLimbByLimbPmii,"",@"SHT_CUDA_INFO"
	.sectionflags	@""
	.align	4


	//----- nvinfo : EIATTR_CUDA_API_VERSION
	.align		4
        /*0000*/ 	.byte	0x04, 0x37
        /*0002*/ 	.short	(.L_13 - .L_12)
.L_12:
        /*0004*/ 	.word	0x00000082


	//----- nvinfo : EIATTR_KPARAM_INFO
	.align		4
.L_13:
        /*0008*/ 	.byte	0x04, 0x17
        /*000a*/ 	.short	(.L_15 - .L_14)
.L_14:
        /*000c*/ 	.word	0x00000000
        /*0010*/ 	.short	0x0002
        /*0012*/ 	.short	0x000c
        /*0014*/ 	.byte	0x00, 0xf0, 0x11, 0x00


	//----- nvinfo : EIATTR_KPARAM_INFO
	.align		4
.L_15:
        /*0018*/ 	.byte	0x04, 0x17
        /*001a*/ 	.short	(.L_17 - .L_16)
.L_16:
        /*001c*/ 	.word	0x00000000
        /*0020*/ 	.short	0x0001
        /*0022*/ 	.short	0x0008
        /*0024*/ 	.byte	0x00, 0xf0, 0x11, 0x00


	//----- nvinfo : EIATTR_KPARAM_INFO
	.align		4
.L_17:
        /*0028*/ 	.byte	0x04, 0x17
        /*002a*/ 	.short	(.L_19 - .L_18)
.L_18:
        /*002c*/ 	.word	0x00000000
        /*0030*/ 	.short	0x0000
        /*0032*/ 	.short	0x0000
        /*0034*/ 	.byte	0x00, 0xf5, 0x21, 0x00


	//----- nvinfo : EIATTR_SPARSE_MMA_MASK
	.align		4
.L_19:
        /*0038*/ 	.byte	0x03, 0x50
        /*003a*/ 	.short	0x0000


	//----- nvinfo : EIATTR_MAXREG_COUNT
	.align		4
        /*003c*/ 	.byte	0x03, 0x1b
        /*003e*/ 	.short	0x00ff


	//----- nvinfo : EIATTR_MERCURY_ISA_VERSION
	.align		4
        /*0040*/ 	.byte	0x03, 0x5f
        /*0042*/ 	.short	0x0101


	//----- nvinfo : EIATTR_VRC_CTA_INIT_COUNT
	.align		4
        /*0044*/ 	.byte	0x02, 0x4a
	.zero		1
	.zero		1


	//----- nvinfo : EIATTR_EXIT_INSTR_OFFSETS
	.align		4
        /*0048*/ 	.byte	0x04, 0x1c
        /*004a*/ 	.short	(.L_21 - .L_20)


	//   ....[0]....
.L_20:
        /*004c*/ 	.word	0x00000030


	//   ....[1]....
        /*0050*/ 	.word	0x00000370


	//----- nvinfo : EIATTR_CRS_STACK_SIZE
	.align		4
.L_21:
        /*0054*/ 	.byte	0x04, 0x1e
        /*0056*/ 	.short	(.L_23 - .L_22)
.L_22:
        /*0058*/ 	.word	0x00000000


	//----- nvinfo : EIATTR_CBANK_PARAM_SIZE
	.align		4
.L_23:
        /*005c*/ 	.byte	0x03, 0x19
        /*005e*/ 	.short	0x0010


	//----- nvinfo : EIATTR_PARAM_CBANK
	.align		4
        /*0060*/ 	.byte	0x04, 0x0a
        /*0062*/ 	.short	(.L_25 - .L_24)
	.align		4
.L_24:
        /*0064*/ 	.word	index@(.nv.constant0._Z21Scale2TwiceLimbByLimbPmii)
        /*0068*/ 	.short	0x0380
        /*006a*/ 	.short	0x0010


	//----- nvinfo : EIATTR_SW_WAR
	.align		4
.L_25:
        /*006c*/ 	.byte	0x04, 0x36
        /*006e*/ 	.short	(.L_27 - .L_26)
.L_26:
        /*0070*/ 	.word	0x00000008
.L_27:


//--------------------- .nv.info._Z11Scale2TwicePmii --------------------------
	.section	.nv.info._Z11Scale2TwicePmii,"",@"SHT_CUDA_INFO"
	.sectionflags	@""
	.align	4


	//----- nvinfo : EIATTR_CUDA_API_VERSION
	.align		4
        /*0000*/ 	.byte	0x04, 0x37
        /*0002*/ 	.short	(.L_29 - .L_28)
.L_28:
        /*0004*/ 	.word	0x00000082


	//----- nvinfo : EIATTR_KPARAM_INFO
	.align		4
.L_29:
        /*0008*/ 	.byte	0x04, 0x17
        /*000a*/ 	.short	(.L_31 - .L_30)
.L_30:
        /*000c*/ 	.word	0x00000000
        /*0010*/ 	.short	0x0002
        /*0012*/ 	.short	0x000c
        /*0014*/ 	.byte	0x00, 0xf0, 0x11, 0x00


	//----- nvinfo : EIATTR_KPARAM_INFO
	.align		4
.L_31:
        /*0018*/ 	.byte	0x04, 0x17
        /*001a*/ 	.short	(.L_33 - .L_32)
.L_32:
        /*001c*/ 	.word	0x00000000
        /*0020*/ 	.short	0x0001
        /*0022*/ 	.short	0x0008
        /*0024*/ 	.byte	0x00, 0xf0, 0x11, 0x00


	//----- nvinfo : EIATTR_KPARAM_INFO
	.align		4
.L_33:
        /*0028*/ 	.byte	0x04, 0x17
        /*002a*/ 	.short	(.L_35 - .L_34)
.L_34:
        /*002c*/ 	.word	0x00000000
        /*0030*/ 	.short	0x0000
        /*0032*/ 	.short	0x0000
        /*0034*/ 	.byte	0x00, 0xf5, 0x21, 0x00


	//----- nvinfo : EIATTR_SPARSE_MMA_MASK
	.align		4
.L_35:
        /*0038*/ 	.byte	0x03, 0x50
        /*003a*/ 	.short	0x0000


	//----- nvinfo : EIATTR_MAXREG_COUNT
	.align		4
        /*003c*/ 	.byte	0x03, 0x1b
        /*003e*/ 	.short	0x00ff


	//----- nvinfo : EIATTR_MERCURY_ISA_VERSION
	.align		4
        /*0040*/ 	.byte	0x03, 0x5f
        /*0042*/ 	.short	0x0101


	//----- nvinfo : EIATTR_VRC_CTA_INIT_COUNT
	.align		4
        /*0044*/ 	.byte	0x02, 0x4a
	.zero		1
	.zero		1


	//----- nvinfo : EIATTR_EXIT_INSTR_OFFSETS
	.align		4
        /*0048*/ 	.byte	0x04, 0x1c
        /*004a*/ 	.short	(.L_37 - .L_36)


	//   ....[0]....
.L_36:
        /*004c*/ 	.word	0x000000a0


	//   ....[1]....
        /*0050*/ 	.word	0x000002b0


	//----- nvinfo : EIATTR_CRS_STACK_SIZE
	.align		4
.L_37:
        /*0054*/ 	.byte	0x04, 0x1e
        /*0056*/ 	.short	(.L_39 - .L_38)
.L_38:
        /*0058*/ 	.word	0x00000000


	//----- nvinfo : EIATTR_CBANK_PARAM_SIZE
	.align		4
.L_39:
        /*005c*/ 	.byte	0x03, 0x19
        /*005e*/ 	.short	0x0010


	//----- nvinfo : EIATTR_PARAM_CBANK
	.align		4
        /*0060*/ 	.byte	0x04, 0x0a
        /*0062*/ 	.short	(.L_41 - .L_40)
	.align		4
.L_40:
        /*0064*/ 	.word	index@(.nv.constant0._Z11Scale2TwicePmii)
        /*0068*/ 	.short	0x0380
        /*006a*/ 	.short	0x0010


	//----- nvinfo : EIATTR_SW_WAR
	.align		4
.L_41:
        /*006c*/ 	.byte	0x04, 0x36
        /*006e*/ 	.short	(.L_43 - .L_42)
.L_42:
        /*0070*/ 	.word	0x00000008
.L_43:


//--------------------- .nv.callgraph             --------------------------
	.section	.nv.callgraph,"",@"SHT_CUDA_CALLGRAPH"
	.align	4
	.sectionentsize	8
	.align		4
        /*0000*/ 	.word	0x00000000
	.align		4
        /*0004*/ 	.word	0xffffffff
	.align		4
        /*0008*/ 	.word	0x00000000
	.align		4
        /*000c*/ 	.word	0xfffffffe
	.align		4
        /*0010*/ 	.word	0x00000000
	.align		4
        /*0014*/ 	.word	0xfffffffd
	.align		4
        /*0018*/ 	.word	0x00000000
	.align		4
        /*001c*/ 	.word	0xfffffffc


//--------------------- .text._Z21Scale2TwiceLimbByLimbPmii --------------------------
	.section	.text._Z21Scale2TwiceLimbByLimbPmii,"ax",@progbits
	.align	128
        .global         _Z21Scale2TwiceLimbByLimbPmii
        .type           _Z21Scale2TwiceLimbByLimbPmii,@function
        .size           _Z21Scale2TwiceLimbByLimbPmii,(.L_x_10 - _Z21Scale2TwiceLimbByLimbPmii)
        .other          _Z21Scale2TwiceLimbByLimbPmii,@"STO_CUDA_ENTRY STV_DEFAULT"
_Z21Scale2TwiceLimbByLimbPmii:
.text._Z21Scale2TwiceLimbByLimbPmii:
[----:B------:R-:W-:Y:S08]  /*0000*/  LDC R1, c[0x0][0x37c] ;  /* 0x0000df00ff017b82 */ /* 0x000ff00000000800 */
[----:B------:R-:W0:Y:S02]  /*0010*/  LDC R0, c[0x0][0x38c] ;  /* 0x0000e300ff007b82 */ /* 0x000e240000000800 */
[----:B0-----:R-:W-:-:S13]  /*0020*/  ISETP.GE.AND P0, PT, R0, 0x1, PT ;  /* 0x000000010000780c */ /* 0x001fda0003f06270 */
[----:B------:R-:W-:Y:S05]  /*0030*/  @!P0 EXIT ;  /* 0x000000000000894d */ /* 0x000fea0003800000 */
[----:B------:R-:W0:Y:S01]  /*0040*/  S2R R3, SR_TID.X ;  /* 0x0000000000037919 */ /* 0x000e220000002100 */
[----:B------:R-:W0:Y:S01]  /*0050*/  S2UR UR4, SR_CTAID.X ;  /* 0x00000000000479c3 */ /* 0x000e220000002500 */
[----:B------:R-:W1:Y:S01]  /*0060*/  LDCU UR5, c[0x0][0x388] ;  /* 0x00007100ff0577ac */ /* 0x000e620008000800 */
[----:B------:R-:W2:Y:S06]  /*0070*/  LDCU.64 UR8, c[0x0][0x358] ;  /* 0x00006b00ff0877ac */ /* 0x000eac0008000a00 */
[----:B------:R-:W0:Y:S01]  /*0080*/  LDC R8, c[0x0][0x360] ;  /* 0x0000d800ff087b82 */ /* 0x000e220000000800 */
[----:B------:R-:W3:Y:S01]  /*0090*/  LDCU UR6, c[0x0][0x370] ;  /* 0x00006e00ff0677ac */ /* 0x000ee20008000800 */
[----:B-1----:R-:W-:Y:S01]  /*00a0*/  USHF.R.S32.HI UR5, URZ, 0x1f, UR5 ;  /* 0x0000001fff057899 */ /* 0x002fe20008011405 */
[C---:B0-----:R-:W-:Y:S01]  /*00b0*/  IMAD R0, R8.reuse, UR4, R3 ;  /* 0x0000000408007c24 */ /* 0x041fe2000f8e0203 */
[----:B------:R-:W-:Y:S01]  /*00c0*/  UMOV UR4, URZ ;  /* 0x000000ff00047c82 */ /* 0x000fe20008000000 */
[----:B--23--:R-:W-:-:S09]  /*00d0*/  IMAD R8, R8, UR6, RZ ;  /* 0x0000000608087c24 */ /* 0x00cfd2000f8e02ff */
.L_x_5:
[----:B------:R-:W0:Y:S01]  /*00e0*/  LDC R12, c[0x0][0x388] ;  /* 0x0000e200ff0c7b82 */ /* 0x000e220000000800 */
[----:B------:R-:W-:Y:S01]  /*00f0*/  BSSY.RECONVERGENT B0, `(.L_x_0) ;  /* 0x0000023000007945 */ /* 0x000fe20003800200 */
[----:B0-----:R-:W-:-:S04]  /*0100*/  ISETP.GE.U32.AND P0, PT, R0, R12, PT ;  /* 0x0000000c0000720c */ /* 0x001fc80003f06070 */
[----:B------:R-:W-:-:S13]  /*0110*/  ISETP.GE.U32.AND.EX P0, PT, RZ, UR5, PT, P0 ;  /* 0x00000005ff007c0c */ /* 0x000fda000bf06100 */
[----:B-1----:R-:W-:Y:S05]  /*0120*/  @P0 BRA `(.L_x_1) ;  /* 0x00000000007c0947 */ /* 0x002fea0003800000 */
[----:B------:R-:W0:Y:S01]  /*0130*/  LDC.64 R2, c[0x0][0x380] ;  /* 0x0000e000ff027b82 */ /* 0x000e220000000a00 */
[----:B------:R-:W-:Y:S01]  /*0140*/  IMAD R7, R12, UR4, RZ ;  /* 0x000000040c077c24 */ /* 0x000fe2000f8e02ff */
[----:B------:R-:W-:Y:S01]  /*0150*/  BSSY.RECONVERGENT B1, `(.L_x_2) ;  /* 0x000000f000017945 */ /* 0x000fe20003800200 */
[----:B------:R-:W-:Y:S02]  /*0160*/  IMAD.MOV.U32 R9, RZ, RZ, R0 ;  /* 0x000000ffff097224 */ /* 0x000fe400078e0000 */
[----:B------:R-:W-:Y:S02]  /*0170*/  IMAD.MOV.U32 R10, RZ, RZ, RZ ;  /* 0x000000ffff0a7224 */ /* 0x000fe400078e00ff */
[----:B0-----:R-:W-:-:S07]  /*0180*/  IMAD.WIDE R6, R7, 0x8, R2 ;  /* 0x0000000807067825 */ /* 0x001fce00078e0202 */
.L_x_3:
[----:B0-----:R-:W-:-:S04]  /*0190*/  LEA R2, P0, R9, R6, 0x3 ;  /* 0x0000000609027211 */ /* 0x001fc800078018ff */
[----:B------:R-:W-:-:S05]  /*01a0*/  LEA.HI.X R3, R9, R7, R10, 0x3, P0 ;  /* 0x0000000709037211 */ /* 0x000fca00000f1c0a */
[----:B------:R-:W2:Y:S01]  /*01b0*/  LDG.E.64 R4, desc[UR8][R2.64] ;  /* 0x0000000802047981 */ /* 0x000ea2000c1e1b00 */
[----:B------:R-:W-:-:S05]  /*01c0*/  IADD3 R9, P0, PT, R8, R9, RZ ;  /* 0x0000000908097210 */ /* 0x000fca0007f1e0ff */
[----:B------:R-:W-:Y:S01]  /*01d0*/  IMAD.X R10, RZ, RZ, R10, P0 ;  /* 0x000000ffff0a7224 */ /* 0x000fe200000e060a */
[----:B------:R-:W-:-:S04]  /*01e0*/  ISETP.GE.U32.AND P0, PT, R9, R12, PT ;  /* 0x0000000c0900720c */ /* 0x000fc80003f06070 */
[----:B------:R-:W-:Y:S02]  /*01f0*/  ISETP.GE.U32.AND.EX P0, PT, R10, UR5, PT, P0 ;  /* 0x000000050a007c0c */ /* 0x000fe4000bf06100 */
[C---:B--2---:R-:W-:Y:S01]  /*0200*/  SHF.L.U64.HI R5, R4.reuse, 0x1, R5 ;  /* 0x0000000104057819 */ /* 0x044fe20000010205 */
[----:B------:R-:W-:-:S05]  /*0210*/  IMAD.SHL.U32 R4, R4, 0x2, RZ ;  /* 0x0000000204047824 */ /* 0x000fca00078e00ff */
[----:B------:R0:W-:Y:S05]  /*0220*/  STG.E.64 desc[UR8][R2.64], R4 ;  /* 0x0000000402007986 */ /* 0x0001ea000c101b08 */
[----:B------:R-:W-:Y:S05]  /*0230*/  @!P0 BRA `(.L_x_3) ;  /* 0xfffffffc00d48947 */ /* 0x000fea000383ffff */
[----:B------:R-:W-:Y:S05]  /*0240*/  BSYNC.RECONVERGENT B1 ;  /* 0x0000000000017941 */ /* 0x000fea0003800200 */
.L_x_2:
[----:B------:R-:W-:Y:S02]  /*0250*/  IMAD.MOV.U32 R9, RZ, RZ, R0 ;  /* 0x000000ffff097224 */ /* 0x000fe400078e0000 */
[----:B------:R-:W-:-:S07]  /*0260*/  IMAD.MOV.U32 R10, RZ, RZ, RZ ;  /* 0x000000ffff0a7224 */ /* 0x000fce00078e00ff */
.L_x_4:
[----:B01----:R-:W-:-:S04]  /*0270*/  LEA R2, P0, R9, R6, 0x3 ;  /* 0x0000000609027211 */ /* 0x003fc800078018ff */
        /* <DEDUP_REMOVED lines=10> */
.L_x_1:
[----:B------:R-:W-:Y:S05]  /*0320*/  BSYNC.RECONVERGENT B0 ;  /* 0x0000000000007941 */ /* 0x000fea0003800200 */
.L_x_0:
[----:B------:R-:W0:Y:S01]  /*0330*/  LDCU UR6, c[0x0][0x38c] ;  /* 0x00007180ff0677ac */ /* 0x000e220008000800 */
[----:B------:R-:W-:-:S04]  /*0340*/  UIADD3 UR4, UPT, UPT, UR4, 0x1, URZ ;  /* 0x0000000104047890 */ /* 0x000fc8000fffe0ff */
[----:B0-----:R-:W-:-:S09]  /*0350*/  UISETP.NE.AND UP0, UPT, UR4, UR6, UPT ;  /* 0x000000060400728c */ /* 0x001fd2000bf05270 */
[----:B------:R-:W-:Y:S05]  /*0360*/  BRA.U UP0, `(.L_x_5) ;  /* 0xfffffffd005c7547 */ /* 0x000fea000b83ffff */
[----:B------:R-:W-:Y:S05]  /*0370*/  EXIT ;  /* 0x000000000000794d */ /* 0x000fea0003800000 */
.L_x_6:
[----:B------:R-:W-:-:S00]  /*0380*/  BRA `(.L_x_6) ;  /* 0xfffffffc00fc7947 */ /* 0x000fc0000383ffff */
[----:B------:R-:W-:-:S00]  /*0390*/  NOP ;  /* 0x0000000000007918 */ /* 0x000fc00000000000 */
        /* <DEDUP_REMOVED lines=14> */
.L_x_10:


//--------------------- .text._Z11Scale2TwicePmii --------------------------
	.section	.text._Z11Scale2TwicePmii,"ax",@progbits
	.align	128
        .global         _Z11Scale2TwicePmii
        .type           _Z11Scale2TwicePmii,@function
        .size           _Z11Scale2TwicePmii,(.L_x_11 - _Z11Scale2TwicePmii)
        .other          _Z11Scale2TwicePmii,@"STO_CUDA_ENTRY STV_DEFAULT"
_Z11Scale2TwicePmii:
.text._Z11Scale2TwicePmii:
[----:B------:R-:W-:Y:S01]  /*0000*/  LDC R1, c[0x0][0x37c] ;  /* 0x0000df00ff017b82 */ /* 0x000fe20000000800 */
[----:B------:R-:W0:Y:S07]  /*0010*/  S2R R3, SR_TID.X ;  /* 0x0000000000037919 */ /* 0x000e2e0000002100 */
[----:B------:R-:W0:Y:S01]  /*0020*/  S2UR UR6, SR_CTAID.X ;  /* 0x00000000000679c3 */ /* 0x000e220000002500 */
[----:B------:R-:W1:Y:S07]  /*0030*/  LDCU.64 UR4, c[0x0][0x388] ;  /* 0x00007100ff0477ac */ /* 0x000e6e0008000a00 */
[----:B------:R-:W0:Y:S01]  /*0040*/  LDC R2, c[0x0][0x360] ;  /* 0x0000d800ff027b82 */ /* 0x000e220000000800 */
[----:B-1----:R-:W-:-:S04]  /*0050*/  UIMAD UR4, UR5, UR4, URZ ;  /* 0x00000004050472a4 */ /* 0x002fc8000f8e02ff */
[----:B------:R-:W-:Y:S01]  /*0060*/  USHF.R.S32.HI UR8, URZ, 0x1f, UR4 ;  /* 0x0000001fff087899 */ /* 0x000fe20008011404 */
[----:B0-----:R-:W-:-:S05]  /*0070*/  IMAD R0, R2, UR6, R3 ;  /* 0x0000000602007c24 */ /* 0x001fca000f8e0203 */
[----:B------:R-:W-:-:S04]  /*0080*/  ISETP.GE.U32.AND P0, PT, R0, UR4, PT ;  /* 0x0000000400007c0c */ /* 0x000fc8000bf06070 */
[----:B------:R-:W-:-:S13]  /*0090*/  ISETP.GE.U32.AND.EX P0, PT, RZ, UR8, PT, P0 ;  /* 0x00000008ff007c0c */ /* 0x000fda000bf06100 */
[----:B------:R-:W-:Y:S05]  /*00a0*/  @P0 EXIT ;  /* 0x000000000000094d */ /* 0x000fea0003800000 */
[----:B------:R-:W0:Y:S01]  /*00b0*/  LDC.64 R10, c[0x0][0x380] ;  /* 0x0000e000ff0a7b82 */ /* 0x000e220000000a00 */
[----:B------:R-:W1:Y:S01]  /*00c0*/  LDCU UR5, c[0x0][0x370] ;  /* 0x00006e00ff0577ac */ /* 0x000e620008000800 */
[----:B------:R-:W-:Y:S01]  /*00d0*/  IMAD.MOV.U32 R9, RZ, RZ, R0 ;  /* 0x000000ffff097224 */ /* 0x000fe200078e0000 */
[----:B------:R-:W-:Y:S01]  /*00e0*/  BSSY.RECONVERGENT B0, `(.L_x_7) ;  /* 0x0000011000007945 */ /* 0x000fe20003800200 */
[----:B------:R-:W-:Y:S01]  /*00f0*/  IMAD.MOV.U32 R8, RZ, RZ, RZ ;  /* 0x000000ffff087224 */ /* 0x000fe200078e00ff */
[----:B------:R-:W2:Y:S01]  /*0100*/  LDCU.64 UR6, c[0x0][0x358] ;  /* 0x00006b00ff0677ac */ /* 0x000ea20008000a00 */
[----:B------:R-:W-:Y:S02]  /*0110*/  IMAD.MOV.U32 R7, RZ, RZ, R9 ;  /* 0x000000ffff077224 */ /* 0x000fe400078e0009 */
[----:B------:R-:W-:Y:S02]  /*0120*/  IMAD.MOV.U32 R6, RZ, RZ, R8 ;  /* 0x000000ffff067224 */ /* 0x000fe400078e0008 */
[----:B-1----:R-:W-:-:S07]  /*0130*/  IMAD R0, R2, UR5, RZ ;  /* 0x0000000502007c24 */ /* 0x002fce000f8e02ff */
.L_x_8:
[----:B01----:R-:W-:-:S04]  /*0140*/  LEA R2, P0, R7, R10, 0x3 ;  /* 0x0000000a07027211 */ /* 0x003fc800078018ff */
[----:B------:R-:W-:-:S05]  /*0150*/  LEA.HI.X R3, R7, R11, R6, 0x3, P0 ;  /* 0x0000000b07037211 */ /* 0x000fca00000f1c06 */
[----:B--2---:R-:W2:Y:S01]  /*0160*/  LDG.E.64 R4, desc[UR6][R2.64] ;  /* 0x0000000602047981 */ /* 0x004ea2000c1e1b00 */
[----:B------:R-:W-:-:S05]  /*0170*/  IADD3 R7, P0, PT, R0, R7, RZ ;  /* 0x0000000700077210 */ /* 0x000fca0007f1e0ff */
[----:B------:R-:W-:Y:S01]  /*0180*/  IMAD.X R6, RZ, RZ, R6, P0 ;  /* 0x000000ffff067224 */ /* 0x000fe200000e0606 */
[----:B------:R-:W-:-:S04]  /*0190*/  ISETP.GE.U32.AND P0, PT, R7, UR4, PT ;  /* 0x0000000407007c0c */ /* 0x000fc8000bf06070 */
[----:B------:R-:W-:Y:S02]  /*01a0*/  ISETP.GE.U32.AND.EX P0, PT, R6, UR8, PT, P0 ;  /* 0x0000000806007c0c */ /* 0x000fe4000bf06100 */
[C---:B--2---:R-:W-:Y:S01]  /*01b0*/  SHF.L.U64.HI R5, R4.reuse, 0x1, R5 ;  /* 0x0000000104057819 */ /* 0x044fe20000010205 */
[----:B------:R-:W-:-:S05]  /*01c0*/  IMAD.SHL.U32 R4, R4, 0x2, RZ ;  /* 0x0000000204047824 */ /* 0x000fca00078e00ff */
[----:B------:R1:W-:Y:S05]  /*01d0*/  STG.E.64 desc[UR6][R2.64], R4 ;  /* 0x0000000402007986 */ /* 0x0003ea000c101b06 */
[----:B------:R-:W-:Y:S05]  /*01e0*/  @!P0 BRA `(.L_x_8) ;  /* 0xfffffffc00d48947 */ /* 0x000fea000383ffff */
[----:B------:R-:W-:Y:S05]  /*01f0*/  BSYNC.RECONVERGENT B0 ;  /* 0x0000000000007941 */ /* 0x000fea0003800200 */
.L_x_7:
[----:B01----:R-:W-:-:S04]  /*0200*/  LEA R2, P0, R9, R10, 0x3 ;  /* 0x0000000a09027211 */ /* 0x003fc800078018ff */
[----:B------:R-:W-:-:S05]  /*0210*/  LEA.HI.X R3, R9, R11, R8, 0x3, P0 ;  /* 0x0000000b09037211 */ /* 0x000fca00000f1c08 */
[----:B------:R-:W2:Y:S01]  /*0220*/  LDG.E.64 R4, desc[UR6][R2.64] ;  /* 0x0000000602047981 */ /* 0x000ea2000c1e1b00 */
        /* <DEDUP_REMOVED lines=8> */
[----:B------:R-:W-:Y:S05]  /*02b0*/  EXIT ;  /* 0x000000000000794d */ /* 0x000fea0003800000 */
.L_x_9:
        /* <DEDUP_REMOVED lines=12> */
.L_x_11:


//--------------------- .nv.shared.reserved.0     --------------------------
	.section	.nv.shared.reserved.0,"aw",@nobits
	.weak		__nv_reservedSMEM_offset_0_alias
	.size		__nv_reservedSMEM_offset_0_alias, 0, 64
	.other		__nv_reservedSMEM_offset_0_alias,@"STO_CUDA_RESERVED_SHARED STV_DEFAULT"
__nv_reservedSMEM_offset_0_alias:
	.zero		0
	.zero		64


//--------------------- .nv.constant0._Z21Scale2TwiceLimbByLimbPmii --------------------------
	.section	.nv.constant0._Z21Scale2TwiceLimbByLimbPmii,"a",@progbits
	.sectionflags	@""
	.align	4
.nv.constant0._Z21Scale2TwiceLimbByLimbPmii:
	.zero		912


//--------------------- .nv.constant0._Z11Scale2TwicePmii --------------------------
	.section	.nv.constant0._Z11Scale2TwicePmii,"a",@progbits
	.sectionflags	@""
	.align	4
.nv.constant0._Z11Scale2TwicePmii:
	.zero		912


//--------------------- SYMBOLS --------------------------

	.type		.nv.reservedSmem.offset0,@object
	.size		.nv.reservedSmem.offset0,0x4
